	.headerflags	@"EF_CUDA_TEXMODE_UNIFIED EF_CUDA_64BIT_ADDRESS EF_CUDA_ACCELERATORS EF_CUDA_SM90 EF_CUDA_VIRTUAL_SM(EF_CUDA_SM90)"
	.elftype	@"ET_EXEC"


//--------------------- .nv.info                  --------------------------
	.section	.nv.info,"",@"SHT_CUDA_INFO"
	.align	4


	//----- nvinfo : EIATTR_REGCOUNT
	.align		4
        /*0000*/ 	.byte	0x04, 0x2f
        /*0002*/ 	.short	(.L_3 - .L_2)
	.align		4
.L_2:
        /*0004*/ 	.word	index@(triton_poi_fused__native_batch_norm_legit_no_training_49)
        /*0008*/ 	.word	0x00000012


	//----- nvinfo : EIATTR_MIN_STACK_SIZE
	.align		4
.L_3:
        /*000c*/ 	.byte	0x04, 0x12
        /*000e*/ 	.short	(.L_5 - .L_4)
	.align		4
.L_4:
        /*0010*/ 	.word	index@(triton_poi_fused__native_batch_norm_legit_no_training_49)
        /*0014*/ 	.word	0x00000000


	//----- nvinfo : EIATTR_FRAME_SIZE
	.align		4
.L_5:
        /*0018*/ 	.byte	0x04, 0x11
        /*001a*/ 	.short	(.L_7 - .L_6)
	.align		4
.L_6:
        /*001c*/ 	.word	index@(triton_poi_fused__native_batch_norm_legit_no_training_49)
        /*0020*/ 	.word	0x00000000


	//----- nvinfo : EIATTR_MIN_STACK_SIZE
	.align		4
.L_7:
        /*0024*/ 	.byte	0x04, 0x12
        /*0026*/ 	.short	(.L_9 - .L_8)
	.align		4
.L_8:
        /*0028*/ 	.word	index@(triton_poi_fused__native_batch_norm_legit_no_training_49)
        /*002c*/ 	.word	0x00000000
.L_9:


//--------------------- .nv.info.triton_poi_fused__native_batch_norm_legit_no_training_49 --------------------------
	.section	.nv.info.triton_poi_fused__native_batch_norm_legit_no_training_49,"",@"SHT_CUDA_INFO"
	.sectionflags	@""
	.align	4


	//----- nvinfo : EIATTR_CUDA_API_VERSION
	.align		4
        /*0000*/ 	.byte	0x04, 0x37
        /*0002*/ 	.short	(.L_11 - .L_10)
.L_10:
        /*0004*/ 	.word	0x0000007c


	//----- nvinfo : EIATTR_KPARAM_INFO
	.align		4
.L_11:
        /*0008*/ 	.byte	0x04, 0x17
        /*000a*/ 	.short	(.L_13 - .L_12)
.L_12:
        /*000c*/ 	.word	0x00000000
        /*0010*/ 	.short	0x0006
        /*0012*/ 	.short	0x0030
        /*0014*/ 	.byte	0x00, 0xf0, 0x11, 0x00


	//----- nvinfo : EIATTR_KPARAM_INFO
	.align		4
.L_13:
        /*0018*/ 	.byte	0x04, 0x17
        /*001a*/ 	.short	(.L_15 - .L_14)
.L_14:
        /*001c*/ 	.word	0x00000000
        /*0020*/ 	.short	0x0005
        /*0022*/ 	.short	0x0028
        /*0024*/ 	.byte	0x00, 0xf4, 0x21, 0x00


	//----- nvinfo : EIATTR_KPARAM_INFO
	.align		4
.L_15:
        /*0028*/ 	.byte	0x04, 0x17
        /*002a*/ 	.short	(.L_17 - .L_16)
.L_16:
        /*002c*/ 	.word	0x00000000
        /*0030*/ 	.short	0x0004
        /*0032*/ 	.short	0x0020
        /*0034*/ 	.byte	0x00, 0xf4, 0x21, 0x00


	//----- nvinfo : EIATTR_KPARAM_INFO
	.align		4
.L_17:
        /*0038*/ 	.byte	0x04, 0x17
        /*003a*/ 	.short	(.L_19 - .L_18)
.L_18:
        /*003c*/ 	.word	0x00000000
        /*0040*/ 	.short	0x0003
        /*0042*/ 	.short	0x0018
        /*0044*/ 	.byte	0x00, 0xf4, 0x21, 0x00


	//----- nvinfo : EIATTR_KPARAM_INFO
	.align		4
.L_19:
        /*0048*/ 	.byte	0x04, 0x17
        /*004a*/ 	.short	(.L_21 - .L_20)
.L_20:
        /*004c*/ 	.word	0x00000000
        /*0050*/ 	.short	0x0002
        /*0052*/ 	.short	0x0010
        /*0054*/ 	.byte	0x00, 0xf4, 0x21, 0x00


	//----- nvinfo : EIATTR_KPARAM_INFO
	.align		4
.L_21:
        /*0058*/ 	.byte	0x04, 0x17
        /*005a*/ 	.short	(.L_23 - .L_22)
.L_22:
        /*005c*/ 	.word	0x00000000
        /*0060*/ 	.short	0x0001
        /*0062*/ 	.short	0x0008
        /*0064*/ 	.byte	0x00, 0xf4, 0x21, 0x00


	//----- nvinfo : EIATTR_KPARAM_INFO
	.align		4
.L_23:
        /*0068*/ 	.byte	0x04, 0x17
        /*006a*/ 	.short	(.L_25 - .L_24)
.L_24:
        /*006c*/ 	.word	0x00000000
        /*0070*/ 	.short	0x0000
        /*0072*/ 	.short	0x0000
        /*0074*/ 	.byte	0x00, 0xf4, 0x21, 0x00


	//----- nvinfo : EIATTR_SPARSE_MMA_MASK
	.align		4
.L_25:
        /*0078*/ 	.byte	0x03, 0x50
        /*007a*/ 	.short	0x0000


	//----- nvinfo : EIATTR_MAXREG_COUNT
	.align		4
        /*007c*/ 	.byte	0x03, 0x1b
        /*007e*/ 	.short	0x00ff


	//----- nvinfo : EIATTR_EXIT_INSTR_OFFSETS
	.align		4
        /*0080*/ 	.byte	0x04, 0x1c
        /*0082*/ 	.short	(.L_27 - .L_26)


	//   ....[0]....
.L_26:
        /*0084*/ 	.word	0x000002d0


	//   ....[1]....
        /*0088*/ 	.word	0x000002f0


	//----- nvinfo : EIATTR_REQNTID
	.align		4
.L_27:
        /*008c*/ 	.byte	0x04, 0x10
        /*008e*/ 	.short	(.L_29 - .L_28)
.L_28:
        /*0090*/ 	.word	0x00000080
        /*0094*/ 	.word	0x00000001
        /*0098*/ 	.word	0x00000001


	//----- nvinfo : EIATTR_CBANK_PARAM_SIZE
	.align		4
.L_29:
        /*009c*/ 	.byte	0x03, 0x19
        /*009e*/ 	.short	0x0034


	//----- nvinfo : EIATTR_PARAM_CBANK
	.align		4
        /*00a0*/ 	.byte	0x04, 0x0a
        /*00a2*/ 	.short	(.L_31 - .L_30)
	.align		4
.L_30:
        /*00a4*/ 	.word	index@(.nv.constant0.triton_poi_fused__native_batch_norm_legit_no_training_49)
        /*00a8*/ 	.short	0x0210
        /*00aa*/ 	.short	0x0034


	//----- nvinfo : EIATTR_SW_WAR
	.align		4
.L_31:
        /*00ac*/ 	.byte	0x04, 0x36
        /*00ae*/ 	.short	(.L_33 - .L_32)
.L_32:
        /*00b0*/ 	.word	0x00000008
.L_33:


//--------------------- .nv.callgraph             --------------------------
	.section	.nv.callgraph,"",@"SHT_CUDA_CALLGRAPH"
	.align	4
	.sectionentsize	8
	.align		4
        /*0000*/ 	.word	0x00000000
	.align		4
        /*0004*/ 	.word	0xffffffff
	.align		4
        /*0008*/ 	.word	0x00000000
	.align		4
        /*000c*/ 	.word	0xfffffffe
	.align		4
        /*0010*/ 	.word	0x00000000
	.align		4
        /*0014*/ 	.word	0xfffffffd
	.align		4
        /*0018*/ 	.word	0x00000000
	.align		4
        /*001c*/ 	.word	0xfffffffc


//--------------------- .nv.constant4             --------------------------
	.section	.nv.constant4,"a",@progbits
	.align	8
	.align		8
.nv.constant4:
        /*0000*/ 	.dword	_$_str
	.align		8
        /*0008*/ 	.dword	_$_str_$_2


//--------------------- .text.triton_poi_fused__native_batch_norm_legit_no_training_49 --------------------------
	.section	.text.triton_poi_fused__native_batch_norm_legit_no_training_49,"ax",@progbits
	.align	128
        .global         triton_poi_fused__native_batch_norm_legit_no_training_49
        .type           triton_poi_fused__native_batch_norm_legit_no_training_49,@function
        .size           triton_poi_fused__native_batch_norm_legit_no_training_49,(.L_x_1 - triton_poi_fused__native_batch_norm_legit_no_training_49)
        .other          triton_poi_fused__native_batch_norm_legit_no_training_49,@"STO_CUDA_ENTRY STV_DEFAULT"
triton_poi_fused__native_batch_norm_legit_no_training_49:
.text.triton_poi_fused__native_batch_norm_legit_no_training_49:
[----:B------:R-:W0:Y:S01]  /*0000*/  LDC R1, c[0x0][0x28] ;  /* 0x00000a00ff017b82 */ /* 0x000e220000000800 */
[----:B------:R-:W1:Y:S07]  /*0010*/  S2R R0, SR_TID.X ;  /* 0x0000000000007919 */ /* 0x000e6e0000002100 */
[----:B------:R-:W2:Y:S01]  /*0020*/  LDC.64 R8, c[0x0][0x220] ;  /* 0x00008800ff087b82 */ /* 0x000ea20000000a00 */
[----:B------:R-:W-:Y:S01]  /*0030*/  HFMA2.MMA R14, -RZ, RZ, 0, 0 ;  /* 0x00000000ff0e7435 */ /* 0x000fe200000001ff */
[----:B------:R-:W-:Y:S01]  /*0040*/  ULDC.64 UR4, c[0x0][0x208] ;  /* 0x0000820000047ab9 */ /* 0x000fe20000000a00 */
[----:B------:R-:W3:Y:S05]  /*0050*/  S2R R3, SR_CTAID.X ;  /* 0x0000000000037919 */ /* 0x000eea0000002500 */
[----:B------:R-:W4:Y:S08]  /*0060*/  LDC.64 R4, c[0x0][0x210] ;  /* 0x00008400ff047b82 */ /* 0x000f300000000a00 */
[----:B------:R-:W5:Y:S08]  /*0070*/  LDC.64 R6, c[0x0][0x218] ;  /* 0x00008600ff067b82 */ /* 0x000f700000000a00 */
[----:B------:R-:W5:Y:S01]  /*0080*/  LDC.64 R10, c[0x0][0x228] ;  /* 0x00008a00ff0a7b82 */ /* 0x000f620000000a00 */
[----:B-1----:R-:W-:-:S07]  /*0090*/  LOP3.LUT R0, R0, 0x7f, RZ, 0xc0, !PT ;  /* 0x0000007f00007812 */ /* 0x002fce00078ec0ff */
[----:B------:R-:W1:Y:S01]  /*00a0*/  LDC.64 R12, c[0x0][0x230] ;  /* 0x00008c00ff0c7b82 */ /* 0x000e620000000a00 */
[----:B---3--:R-:W-:-:S04]  /*00b0*/  LEA R0, R3, R0, 0x7 ;  /* 0x0000000003007211 */ /* 0x008fc800078e38ff */
[C---:B------:R-:W-:Y:S01]  /*00c0*/  ISETP.GE.AND P2, PT, R0.reuse, 0x500, PT ;  /* 0x000005000000780c */ /* 0x040fe20003f46270 */
[----:B------:R-:W-:-:S05]  /*00d0*/  IMAD.HI R2, R0, 0x66666667, RZ ;  /* 0x6666666700027827 */ /* 0x000fca00078e02ff */
[----:B------:R-:W-:-:S04]  /*00e0*/  SHF.R.U32.HI R3, RZ, 0x1f, R2 ;  /* 0x0000001fff037819 */ /* 0x000fc80000011602 */
[----:B------:R-:W-:-:S05]  /*00f0*/  LEA.HI.SX32 R3, R2, R3, 0x1b ;  /* 0x0000000302037211 */ /* 0x000fca00078fdaff */
[----:B------:R-:W-:-:S04]  /*0100*/  IMAD R15, R3, -0x50, R0 ;  /* 0xffffffb0030f7824 */ /* 0x000fc800078e0200 */
[----:B--2---:R-:W-:-:S05]  /*0110*/  IMAD.WIDE R8, R15, 0x4, R8 ;  /* 0x000000040f087825 */ /* 0x004fca00078e0208 */
[----:B------:R2:W3:Y:S01]  /*0120*/  @!P2 LDG.E.EL R14, desc[UR4][R8.64] ;  /* 0x00000004080ea981 */ /* 0x0004e2000c2e1900 */
[----:B------:R-:W-:Y:S01]  /*0130*/  CS2R R2, SRZ ;  /* 0x0000000000027805 */ /* 0x000fe2000001ff00 */
[----:B----4-:R-:W-:-:S04]  /*0140*/  IMAD.WIDE R4, R0, 0x4, R4 ;  /* 0x0000000400047825 */ /* 0x010fc800078e0204 */
[C---:B-----5:R-:W-:Y:S01]  /*0150*/  IMAD.WIDE R6, R15.reuse, 0x4, R6 ;  /* 0x000000040f067825 */ /* 0x060fe200078e0206 */
[----:B------:R4:W5:Y:S03]  /*0160*/  @!P2 LDG.E R2, desc[UR4][R4.64] ;  /* 0x000000040402a981 */ /* 0x000966000c1e1900 */
[C---:B0-2---:R-:W-:Y:S01]  /*0170*/  IMAD.WIDE R8, R15.reuse, 0x4, R10 ;  /* 0x000000040f087825 */ /* 0x045fe200078e020a */
[----:B------:R0:W5:Y:S03]  /*0180*/  @!P2 LDG.E.EL R3, desc[UR4][R6.64] ;  /* 0x000000040603a981 */ /* 0x000166000c2e1900 */
[----:B-1----:R-:W-:Y:S01]  /*0190*/  IMAD.WIDE R10, R15, 0x4, R12 ;  /* 0x000000040f0a7825 */ /* 0x002fe200078e020c */
[----:B------:R-:W-:Y:S01]  /*01a0*/  CS2R R12, SRZ ;  /* 0x00000000000c7805 */ /* 0x000fe2000001ff00 */
[----:B----4-:R-:W1:Y:S05]  /*01b0*/  LDC.64 R4, c[0x0][0x238] ;  /* 0x00008e00ff047b82 */ /* 0x010e6a0000000a00 */
[----:B------:R-:W2:Y:S04]  /*01c0*/  @!P2 LDG.E.EL R12, desc[UR4][R8.64] ;  /* 0x00000004080ca981 */ /* 0x000ea8000c2e1900 */
[----:B------:R-:W2:Y:S01]  /*01d0*/  @!P2 LDG.E.EL R13, desc[UR4][R10.64] ;  /* 0x000000040a0da981 */ /* 0x000ea2000c2e1900 */
[----:B0-----:R-:W-:Y:S01]  /*01e0*/  MOV R6, 0x3e800000 ;  /* 0x3e80000000067802 */ /* 0x001fe20000000f00 */
[----:B---3--:R-:W-:-:S04]  /*01f0*/  FADD R14, R14, 9.9999997473787516356e-06 ;  /* 0x3727c5ac0e0e7421 */ /* 0x008fc80000000000 */
[----:B------:R-:W0:Y:S01]  /*0200*/  MUFU.SQRT R15, R14 ;  /* 0x0000000e000f7308 */ /* 0x000e220000002000 */
[----:B-----5:R-:W-:Y:S01]  /*0210*/  FADD R2, -R3, R2 ;  /* 0x0000000203027221 */ /* 0x020fe20000000100 */
[C---:B0-----:R-:W-:Y:S02]  /*0220*/  FSETP.GT.AND P0, PT, R15.reuse, 8.50705917302346158658e+37, PT ;  /* 0x7e8000000f00780b */ /* 0x041fe40003f04000 */
[----:B------:R-:W-:Y:S02]  /*0230*/  FSETP.GEU.AND P1, PT, R15, 1.175494350822287508e-38, PT ;  /* 0x008000000f00780b */ /* 0x000fe40003f2e000 */
[----:B------:R-:W-:-:S09]  /*0240*/  FSEL R6, R6, 1, P0 ;  /* 0x3f80000006067808 */ /* 0x000fd20000000000 */
[----:B------:R-:W-:Y:S02]  /*0250*/  @P0 FMUL R15, R15, 0.25 ;  /* 0x3e8000000f0f0820 */ /* 0x000fe40000400000 */
[----:B------:R-:W-:Y:S02]  /*0260*/  @!P1 FMUL R6, R6, 16777216 ;  /* 0x4b80000006069820 */ /* 0x000fe40000400000 */
[----:B------:R-:W-:-:S06]  /*0270*/  @!P1 FMUL R15, R15, 16777216 ;  /* 0x4b8000000f0f9820 */ /* 0x000fcc0000400000 */
[----:B------:R-:W0:Y:S02]  /*0280*/  MUFU.RCP R15, R15 ;  /* 0x0000000f000f7308 */ /* 0x000e240000001000 */
[----:B0-----:R-:W-:-:S04]  /*0290*/  FMUL R3, R15, R6 ;  /* 0x000000060f037220 */ /* 0x001fc80000400000 */
[----:B------:R-:W-:Y:S01]  /*02a0*/  FMUL R6, R2, R3 ;  /* 0x0000000302067220 */ /* 0x000fe20000400000 */
[----:B-1----:R-:W-:-:S04]  /*02b0*/  IMAD.WIDE R2, R0, 0x4, R4 ;  /* 0x0000000400027825 */ /* 0x002fc800078e0204 */
[----:B--2---:R-:W-:Y:S01]  /*02c0*/  FFMA R13, R6, R12, R13 ;  /* 0x0000000c060d7223 */ /* 0x004fe2000000000d */
[----:B------:R-:W-:Y:S06]  /*02d0*/  @P2 EXIT ;  /* 0x000000000000294d */ /* 0x000fec0003800000 */
[----:B------:R-:W-:Y:S01]  /*02e0*/  STG.E desc[UR4][R2.64], R13 ;  /* 0x0000000d02007986 */ /* 0x000fe2000c101904 */
[----:B------:R-:W-:Y:S05]  /*02f0*/  EXIT ;  /* 0x000000000000794d */ /* 0x000fea0003800000 */
.L_x_0:
[----:B------:R-:W-:-:S00]  /*0300*/  BRA `(.L_x_0) ;  /* 0xfffffffc00fc7947 */ /* 0x000fc0000383ffff */
[----:B------:R-:W-:-:S00]  /*0310*/  NOP ;  /* 0x0000000000007918 */ /* 0x000fc00000000000 */
        /* <DEDUP_REMOVED lines=14> */
.L_x_1:


//--------------------- .nv.global.init           --------------------------
	.section	.nv.global.init,"aw",@progbits
.nv.global.init:
	.type		_$_str,@object
	.size		_$_str,(_$_str_$_2 - _$_str)
_$_str:
        /*0000*/ 	.byte	0x5f, 0x5f, 0x43, 0x55, 0x44, 0x41, 0x5f, 0x46, 0x54, 0x5a, 0x00
	.type		_$_str_$_2,@object
	.size		_$_str_$_2,(.L_1 - _$_str_$_2)
_$_str_$_2:
        /*000b*/ 	.byte	0x5f, 0x5f, 0x43, 0x55, 0x44, 0x41, 0x5f, 0x50, 0x52, 0x45, 0x43, 0x5f, 0x53, 0x51, 0x52, 0x54
        /*001b*/ 	.byte	0x00
.L_1:


//--------------------- .nv.constant0.triton_poi_fused__native_batch_norm_legit_no_training_49 --------------------------
	.section	.nv.constant0.triton_poi_fused__native_batch_norm_legit_no_training_49,"a",@progbits
	.sectionflags	@""
	.align	4
.nv.constant0.triton_poi_fused__native_batch_norm_legit_no_training_49:
	.zero		580
